	.headerflags	@"EF_CUDA_TEXMODE_UNIFIED EF_CUDA_64BIT_ADDRESS EF_CUDA_ACCELERATORS EF_CUDA_SM90 EF_CUDA_VIRTUAL_SM(EF_CUDA_SM90)"
	.elftype	@"ET_EXEC"


//--------------------- .nv.info                  --------------------------
	.section	.nv.info,"",@"SHT_CUDA_INFO"
	.align	4


	//----- nvinfo : EIATTR_REGCOUNT
	.align		4
        /*0000*/ 	.byte	0x04, 0x2f
        /*0002*/ 	.short	(.L_3 - .L_2)
	.align		4
.L_2:
        /*0004*/ 	.word	index@(triton_poi_fused__native_batch_norm_legit_no_training_relu_46)
        /*0008*/ 	.word	0x00000026


	//----- nvinfo : EIATTR_MIN_STACK_SIZE
	.align		4
.L_3:
        /*000c*/ 	.byte	0x04, 0x12
        /*000e*/ 	.short	(.L_5 - .L_4)
	.align		4
.L_4:
        /*0010*/ 	.word	index@(triton_poi_fused__native_batch_norm_legit_no_training_relu_46)
        /*0014*/ 	.word	0x00000000


	//----- nvinfo : EIATTR_FRAME_SIZE
	.align		4
.L_5:
        /*0018*/ 	.byte	0x04, 0x11
        /*001a*/ 	.short	(.L_7 - .L_6)
	.align		4
.L_6:
        /*001c*/ 	.word	index@(triton_poi_fused__native_batch_norm_legit_no_training_relu_46)
        /*0020*/ 	.word	0x00000000


	//----- nvinfo : EIATTR_MIN_STACK_SIZE
	.align		4
.L_7:
        /*0024*/ 	.byte	0x04, 0x12
        /*0026*/ 	.short	(.L_9 - .L_8)
	.align		4
.L_8:
        /*0028*/ 	.word	index@(triton_poi_fused__native_batch_norm_legit_no_training_relu_46)
        /*002c*/ 	.word	0x00000000
.L_9:


//--------------------- .nv.info.triton_poi_fused__native_batch_norm_legit_no_training_relu_46 --------------------------
	.section	.nv.info.triton_poi_fused__native_batch_norm_legit_no_training_relu_46,"",@"SHT_CUDA_INFO"
	.sectionflags	@""
	.align	4


	//----- nvinfo : EIATTR_CUDA_API_VERSION
	.align		4
        /*0000*/ 	.byte	0x04, 0x37
        /*0002*/ 	.short	(.L_11 - .L_10)
.L_10:
        /*0004*/ 	.word	0x0000007c


	//----- nvinfo : EIATTR_KPARAM_INFO
	.align		4
.L_11:
        /*0008*/ 	.byte	0x04, 0x17
        /*000a*/ 	.short	(.L_13 - .L_12)
.L_12:
        /*000c*/ 	.word	0x00000000
        /*0010*/ 	.short	0x0007
        /*0012*/ 	.short	0x0034
        /*0014*/ 	.byte	0x00, 0xf0, 0x11, 0x00


	//----- nvinfo : EIATTR_KPARAM_INFO
	.align		4
.L_13:
        /*0018*/ 	.byte	0x04, 0x17
        /*001a*/ 	.short	(.L_15 - .L_14)
.L_14:
        /*001c*/ 	.word	0x00000000
        /*0020*/ 	.short	0x0006
        /*0022*/ 	.short	0x0030
        /*0024*/ 	.byte	0x00, 0xf0, 0x11, 0x00


	//----- nvinfo : EIATTR_KPARAM_INFO
	.align		4
.L_15:
        /*0028*/ 	.byte	0x04, 0x17
        /*002a*/ 	.short	(.L_17 - .L_16)
.L_16:
        /*002c*/ 	.word	0x00000000
        /*0030*/ 	.short	0x0005
        /*0032*/ 	.short	0x0028
        /*0034*/ 	.byte	0x00, 0xf4, 0x21, 0x00


	//----- nvinfo : EIATTR_KPARAM_INFO
	.align		4
.L_17:
        /*0038*/ 	.byte	0x04, 0x17
        /*003a*/ 	.short	(.L_19 - .L_18)
.L_18:
        /*003c*/ 	.word	0x00000000
        /*0040*/ 	.short	0x0004
        /*0042*/ 	.short	0x0020
        /*0044*/ 	.byte	0x00, 0xf4, 0x21, 0x00


	//----- nvinfo : EIATTR_KPARAM_INFO
	.align		4
.L_19:
        /*0048*/ 	.byte	0x04, 0x17
        /*004a*/ 	.short	(.L_21 - .L_20)
.L_20:
        /*004c*/ 	.word	0x00000000
        /*0050*/ 	.short	0x0003
        /*0052*/ 	.short	0x0018
        /*0054*/ 	.byte	0x00, 0xf4, 0x21, 0x00


	//----- nvinfo : EIATTR_KPARAM_INFO
	.align		4
.L_21:
        /*0058*/ 	.byte	0x04, 0x17
        /*005a*/ 	.short	(.L_23 - .L_22)
.L_22:
        /*005c*/ 	.word	0x00000000
        /*0060*/ 	.short	0x0002
        /*0062*/ 	.short	0x0010
        /*0064*/ 	.byte	0x00, 0xf4, 0x21, 0x00


	//----- nvinfo : EIATTR_KPARAM_INFO
	.align		4
.L_23:
        /*0068*/ 	.byte	0x04, 0x17
        /*006a*/ 	.short	(.L_25 - .L_24)
.L_24:
        /*006c*/ 	.word	0x00000000
        /*0070*/ 	.short	0x0001
        /*0072*/ 	.short	0x0008
        /*0074*/ 	.byte	0x00, 0xf4, 0x21, 0x00


	//----- nvinfo : EIATTR_KPARAM_INFO
	.align		4
.L_25:
        /*0078*/ 	.byte	0x04, 0x17
        /*007a*/ 	.short	(.L_27 - .L_26)
.L_26:
        /*007c*/ 	.word	0x00000000
        /*0080*/ 	.short	0x0000
        /*0082*/ 	.short	0x0000
        /*0084*/ 	.byte	0x00, 0xf4, 0x21, 0x00


	//----- nvinfo : EIATTR_SPARSE_MMA_MASK
	.align		4
.L_27:
        /*0088*/ 	.byte	0x03, 0x50
        /*008a*/ 	.short	0x0000


	//----- nvinfo : EIATTR_MAXREG_COUNT
	.align		4
        /*008c*/ 	.byte	0x03, 0x1b
        /*008e*/ 	.short	0x00ff


	//----- nvinfo : EIATTR_EXIT_INSTR_OFFSETS
	.align		4
        /*0090*/ 	.byte	0x04, 0x1c
        /*0092*/ 	.short	(.L_29 - .L_28)


	//   ....[0]....
.L_28:
        /*0094*/ 	.word	0x000012f0


	//   ....[1]....
        /*0098*/ 	.word	0x00001390


	//----- nvinfo : EIATTR_REQNTID
	.align		4
.L_29:
        /*009c*/ 	.byte	0x04, 0x10
        /*009e*/ 	.short	(.L_31 - .L_30)
.L_30:
        /*00a0*/ 	.word	0x00000080
        /*00a4*/ 	.word	0x00000001
        /*00a8*/ 	.word	0x00000001


	//----- nvinfo : EIATTR_CBANK_PARAM_SIZE
	.align		4
.L_31:
        /*00ac*/ 	.byte	0x03, 0x19
        /*00ae*/ 	.short	0x0038


	//----- nvinfo : EIATTR_PARAM_CBANK
	.align		4
        /*00b0*/ 	.byte	0x04, 0x0a
        /*00b2*/ 	.short	(.L_33 - .L_32)
	.align		4
.L_32:
        /*00b4*/ 	.word	index@(.nv.constant0.triton_poi_fused__native_batch_norm_legit_no_training_relu_46)
        /*00b8*/ 	.short	0x0210
        /*00ba*/ 	.short	0x0038


	//----- nvinfo : EIATTR_SW_WAR
	.align		4
.L_33:
        /*00bc*/ 	.byte	0x04, 0x36
        /*00be*/ 	.short	(.L_35 - .L_34)
.L_34:
        /*00c0*/ 	.word	0x00000008
.L_35:


//--------------------- .nv.callgraph             --------------------------
	.section	.nv.callgraph,"",@"SHT_CUDA_CALLGRAPH"
	.align	4
	.sectionentsize	8
	.align		4
        /*0000*/ 	.word	0x00000000
	.align		4
        /*0004*/ 	.word	0xffffffff
	.align		4
        /*0008*/ 	.word	0x00000000
	.align		4
        /*000c*/ 	.word	0xfffffffe
	.align		4
        /*0010*/ 	.word	0x00000000
	.align		4
        /*0014*/ 	.word	0xfffffffd
	.align		4
        /*0018*/ 	.word	0x00000000
	.align		4
        /*001c*/ 	.word	0xfffffffc


//--------------------- .nv.constant4             --------------------------
	.section	.nv.constant4,"a",@progbits
	.align	8
	.align		8
.nv.constant4:
        /*0000*/ 	.dword	_$_str
	.align		8
        /*0008*/ 	.dword	_$_str_$_2


//--------------------- .text.triton_poi_fused__native_batch_norm_legit_no_training_relu_46 --------------------------
	.section	.text.triton_poi_fused__native_batch_norm_legit_no_training_relu_46,"ax",@progbits
	.sectionflags	@"SHF_BARRIERS=1"
	.align	128
        .global         triton_poi_fused__native_batch_norm_legit_no_training_relu_46
        .type           triton_poi_fused__native_batch_norm_legit_no_training_relu_46,@function
        .size           triton_poi_fused__native_batch_norm_legit_no_training_relu_46,(.L_x_1 - triton_poi_fused__native_batch_norm_legit_no_training_relu_46)
        .other          triton_poi_fused__native_batch_norm_legit_no_training_relu_46,@"STO_CUDA_ENTRY STV_DEFAULT"
triton_poi_fused__native_batch_norm_legit_no_training_relu_46:
.text.triton_poi_fused__native_batch_norm_legit_no_training_relu_46:
[----:B------:R-:W0:Y:S01]  /*0000*/  LDC R1, c[0x0][0x28] ;  /* 0x00000a00ff017b82 */ /* 0x000e220000000800 */
[----:B------:R-:W1:Y:S07]  /*0010*/  S2R R2, SR_TID.X ;  /* 0x0000000000027919 */ /* 0x000e6e0000002100 */
[----:B------:R-:W2:Y:S01]  /*0020*/  LDC.64 R20, c[0x0][0x218] ;  /* 0x00008600ff147b82 */ /* 0x000ea20000000a00 */
[----:B------:R-:W-:Y:S02]  /*0030*/  CS2R R8, SRZ ;  /* 0x0000000000087805 */ /* 0x000fe4000001ff00 */
[----:B------:R-:W-:Y:S01]  /*0040*/  CS2R R10, SRZ ;  /* 0x00000000000a7805 */ /* 0x000fe2000001ff00 */
[----:B------:R-:W3:Y:S01]  /*0050*/  S2R R3, SR_CTAID.Y ;  /* 0x0000000000037919 */ /* 0x000ee20000002600 */
[----:B------:R-:W-:Y:S01]  /*0060*/  ULDC.64 UR6, c[0x0][0x208] ;  /* 0x0000820000067ab9 */ /* 0x000fe20000000a00 */
[----:B------:R-:W4:Y:S02]  /*0070*/  S2R R0, SR_CTAID.X ;  /* 0x0000000000007919 */ /* 0x000f240000002500 */
[----:B------:R-:W5:Y:S08]  /*0080*/  LDC.64 R32, c[0x0][0x210] ;  /* 0x00008400ff207b82 */ /* 0x000f700000000a00 */
[----:B------:R-:W2:Y:S01]  /*0090*/  LDC.64 R28, c[0x0][0x220] ;  /* 0x00008800ff1c7b82 */ /* 0x000ea20000000a00 */
[----:B-1----:R-:W-:-:S02]  /*00a0*/  SHF.L.U32 R4, R2, 0x2, RZ ;  /* 0x0000000202047819 */ /* 0x002fc400000006ff */
[----:B---3--:R-:W-:Y:S02]  /*00b0*/  SHF.L.U32 R3, R3, 0xa, RZ ;  /* 0x0000000a03037819 */ /* 0x008fe400000006ff */
[----:B------:R-:W-:Y:S02]  /*00c0*/  LOP3.LUT R4, R4, 0x1fc, RZ, 0xc0, !PT ;  /* 0x000001fc04047812 */ /* 0x000fe400078ec0ff */
[----:B----4-:R-:W-:Y:S02]  /*00d0*/  ISETP.GE.AND P2, PT, R0, 0xc4, PT ;  /* 0x000000c40000780c */ /* 0x010fe40003f46270 */
[----:B------:R-:W-:Y:S02]  /*00e0*/  LOP3.LUT R5, R3, R4, RZ, 0xfc, !PT ;  /* 0x0000000403057212 */ /* 0x000fe400078efcff */
[----:B------:R-:W-:Y:S02]  /*00f0*/  LOP3.LUT R12, R3, 0x200, R4, 0xfe, !PT ;  /* 0x00000200030c7812 */ /* 0x000fe400078efe04 */
[C---:B------:R-:W-:Y:S01]  /*0100*/  ISETP.GE.AND P1, PT, R5.reuse, 0x480, PT ;  /* 0x000004800500780c */ /* 0x040fe20003f26270 */
[C---:B------:R-:W-:Y:S01]  /*0110*/  IMAD.HI R6, R5.reuse, 0x38e38e39, RZ ;  /* 0x38e38e3905067827 */ /* 0x040fe200078e02ff */
[----:B------:R-:W-:-:S03]  /*0120*/  ISETP.LT.AND P0, PT, R5, 0x480, !P2 ;  /* 0x000004800500780c */ /* 0x000fc60005701270 */
[----:B------:R-:W-:Y:S01]  /*0130*/  IMAD.HI R13, R12, 0x38e38e39, RZ ;  /* 0x38e38e390c0d7827 */ /* 0x000fe200078e02ff */
[----:B------:R-:W-:-:S04]  /*0140*/  SHF.R.U32.HI R7, RZ, 0x1f, R6 ;  /* 0x0000001fff077819 */ /* 0x000fc80000011606 */
[----:B------:R-:W-:Y:S02]  /*0150*/  LEA.HI.SX32 R6, R6, R7, 0x1a ;  /* 0x0000000706067211 */ /* 0x000fe400078fd2ff */
[----:B------:R-:W-:-:S03]  /*0160*/  SHF.R.U32.HI R14, RZ, 0x1f, R13 ;  /* 0x0000001fff0e7819 */ /* 0x000fc6000001160d */
[----:B------:R-:W-:Y:S01]  /*0170*/  IMAD R27, R6, -0x120, R5 ;  /* 0xfffffee0061b7824 */ /* 0x000fe200078e0205 */
[----:B------:R-:W-:Y:S02]  /*0180*/  CS2R R4, SRZ ;  /* 0x0000000000047805 */ /* 0x000fe4000001ff00 */
[----:B------:R-:W-:Y:S01]  /*0190*/  LEA.HI.SX32 R14, R13, R14, 0x1a ;  /* 0x0000000e0d0e7211 */ /* 0x000fe200078fd2ff */
[----:B------:R-:W-:Y:S02]  /*01a0*/  IMAD R7, R0, 0x120, R27 ;  /* 0x0000012000077824 */ /* 0x000fe400078e021b */
[----:B--2---:R-:W-:-:S04]  /*01b0*/  IMAD.WIDE R16, R27, 0x4, R20 ;  /* 0x000000041b107825 */ /* 0x004fc800078e0214 */
[----:B------:R-:W-:Y:S01]  /*01c0*/  IMAD R19, R6, 0xdc80, R7 ;  /* 0x0000dc8006137824 */ /* 0x000fe200078e0207 */
[----:B------:R-:W-:Y:S01]  /*01d0*/  CS2R R6, SRZ ;  /* 0x0000000000067805 */ /* 0x000fe2000001ff00 */
[----:B------:R1:W2:Y:S02]  /*01e0*/  @!P1 LDG.E.EL.128 R8, desc[UR6][R16.64] ;  /* 0x0000000610089981 */ /* 0x0002a4000c2e1d00 */
[----:B-----5:R-:W-:-:S05]  /*01f0*/  IMAD.WIDE R18, R19, 0x4, R32 ;  /* 0x0000000413127825 */ /* 0x020fca00078e0220 */
[----:B------:R3:W2:Y:S01]  /*0200*/  @P0 LDG.E.EL.128 R4, desc[UR6][R18.64] ;  /* 0x0000000612040981 */ /* 0x0006a2000c2e1d00 */
[----:B------:R-:W-:Y:S01]  /*0210*/  IMAD R25, R14, -0x120, R12 ;  /* 0xfffffee00e197824 */ /* 0x000fe200078e020c */
[----:B------:R-:W-:-:S03]  /*0220*/  ISETP.GE.AND P0, PT, R12, 0x480, PT ;  /* 0x000004800c00780c */ /* 0x000fc60003f06270 */
[----:B------:R-:W-:Y:S01]  /*0230*/  IMAD R13, R14, 0xdc80, R25 ;  /* 0x0000dc800e0d7824 */ /* 0x000fe200078e0219 */
[----:B------:R-:W-:-:S03]  /*0240*/  ISETP.LT.AND P2, PT, R12, 0x480, !P2 ;  /* 0x000004800c00780c */ /* 0x000fc60005741270 */
[----:B------:R-:W-:Y:S01]  /*0250*/  IMAD R13, R0, 0x120, R13 ;  /* 0x00000120000d7824 */ /* 0x000fe200078e020d */
[----:B------:R-:W-:Y:S02]  /*0260*/  CS2R R14, SRZ ;  /* 0x00000000000e7805 */ /* 0x000fe4000001ff00 */
[----:B-1----:R-:W-:Y:S02]  /*0270*/  CS2R R16, SRZ ;  /* 0x0000000000107805 */ /* 0x002fe4000001ff00 */
[----:B---3--:R-:W-:Y:S01]  /*0280*/  CS2R R18, SRZ ;  /* 0x0000000000127805 */ /* 0x008fe2000001ff00 */
[----:B------:R-:W-:Y:S01]  /*0290*/  IMAD.WIDE R32, R13, 0x4, R32 ;  /* 0x000000040d207825 */ /* 0x000fe200078e0220 */
[----:B------:R-:W-:Y:S02]  /*02a0*/  CS2R R12, SRZ ;  /* 0x00000000000c7805 */ /* 0x000fe4000001ff00 */
[----:B------:R-:W-:Y:S01]  /*02b0*/  CS2R R22, SRZ ;  /* 0x0000000000167805 */ /* 0x000fe2000001ff00 */
[----:B------:R-:W-:Y:S01]  /*02c0*/  IMAD.WIDE R34, R25, 0x4, R20 ;  /* 0x0000000419227825 */ /* 0x000fe200078e0214 */
[----:B------:R-:W-:-:S02]  /*02d0*/  CS2R R20, SRZ ;  /* 0x0000000000147805 */ /* 0x000fc4000001ff00 */
[----:B------:R-:W3:Y:S01]  /*02e0*/  @P2 LDG.E.EL.128 R12, desc[UR6][R32.64] ;  /* 0x00000006200c2981 */ /* 0x000ee2000c2e1d00 */
[----:B0-----:R-:W-:-:S03]  /*02f0*/  IMAD.WIDE R30, R27, 0x4, R28 ;  /* 0x000000041b1e7825 */ /* 0x001fc600078e021c */
[----:B------:R-:W3:Y:S04]  /*0300*/  @!P0 LDG.E.EL.128 R16, desc[UR6][R34.64] ;  /* 0x0000000622108981 */ /* 0x000ee8000c2e1d00 */
[----:B------:R-:W4:Y:S01]  /*0310*/  @!P1 LDG.E.EL.128 R20, desc[UR6][R30.64] ;  /* 0x000000061e149981 */ /* 0x000f22000c2e1d00 */
[----:B------:R-:W-:-:S04]  /*0320*/  IMAD.WIDE R28, R25, 0x4, R28 ;  /* 0x00000004191c7825 */ /* 0x000fc800078e021c */
[----:B--2---:R-:W-:Y:S01]  /*0330*/  FADD R8, -R8, R4 ;  /* 0x0000000408087221 */ /* 0x004fe20000000100 */
[----:B------:R-:W-:Y:S01]  /*0340*/  FADD R9, -R9, R5 ;  /* 0x0000000509097221 */ /* 0x000fe20000000100 */
[----:B------:R-:W-:Y:S01]  /*0350*/  FADD R10, -R10, R6 ;  /* 0x000000060a0a7221 */ /* 0x000fe20000000100 */
[----:B------:R-:W-:Y:S01]  /*0360*/  FADD R11, -R11, R7 ;  /* 0x000000070b0b7221 */ /* 0x000fe20000000100 */
[----:B------:R-:W-:Y:S02]  /*0370*/  CS2R R4, SRZ ;  /* 0x0000000000047805 */ /* 0x000fe4000001ff00 */
[----:B------:R-:W-:-:S06]  /*0380*/  CS2R R6, SRZ ;  /* 0x0000000000067805 */ /* 0x000fcc000001ff00 */
[----:B------:R0:W2:Y:S01]  /*0390*/  @!P0 LDG.E.EL.128 R4, desc[UR6][R28.64] ;  /* 0x000000061c048981 */ /* 0x0000a2000c2e1d00 */
[----:B---3--:R-:W-:Y:S01]  /*03a0*/  FADD R24, -R16, R12 ;  /* 0x0000000c10187221 */ /* 0x008fe20000000100 */
[----:B----4-:R-:W-:Y:S01]  /*03b0*/  FADD R16, R20, 9.9999997473787516356e-06 ;  /* 0x3727c5ac14107421 */ /* 0x010fe20000000000 */
[----:B------:R-:W-:-:S05]  /*03c0*/  FADD R21, R21, 9.9999997473787516356e-06 ;  /* 0x3727c5ac15157421 */ /* 0x000fca0000000000 */
[----:B------:R-:W1:Y:S08]  /*03d0*/  MUFU.SQRT R16, R16 ;  /* 0x0000001000107308 */ /* 0x000e700000002000 */
[----:B------:R-:W3:Y:S01]  /*03e0*/  MUFU.SQRT R21, R21 ;  /* 0x0000001500157308 */ /* 0x000ee20000002000 */
[----:B------:R-:W-:Y:S01]  /*03f0*/  FADD R23, R23, 9.9999997473787516356e-06 ;  /* 0x3727c5ac17177421 */ /* 0x000fe20000000000 */
[----:B------:R-:W-:Y:S01]  /*0400*/  FADD R17, -R17, R13 ;  /* 0x0000000d11117221 */ /* 0x000fe20000000100 */
[----:B------:R-:W-:Y:S01]  /*0410*/  HFMA2.MMA R13, -RZ, RZ, 1.625, 0 ;  /* 0x3e800000ff0d7435 */ /* 0x000fe200000001ff */
[----:B-1----:R-:W-:-:S04]  /*0420*/  FSETP.GT.AND P3, PT, R16, 8.50705917302346158658e+37, PT ;  /* 0x7e8000001000780b */ /* 0x002fc80003f64000 */
[----:B------:R-:W1:Y:S01]  /*0430*/  MUFU.SQRT R20, R23 ;  /* 0x0000001700147308 */ /* 0x000e620000002000 */
[C---:B------:R-:W-:Y:S02]  /*0440*/  FSETP.GEU.AND P4, PT, R16.reuse, 1.175494350822287508e-38, PT ;  /* 0x008000001000780b */ /* 0x040fe40003f8e000 */
[C---:B---3--:R-:W-:Y:S02]  /*0450*/  FSETP.GT.AND P5, PT, R21.reuse, 8.50705917302346158658e+37, PT ;  /* 0x7e8000001500780b */ /* 0x048fe40003fa4000 */
[----:B------:R-:W-:Y:S01]  /*0460*/  FSETP.GEU.AND P2, PT, R21, 1.175494350822287508e-38, PT ;  /* 0x008000001500780b */ /* 0x000fe20003f4e000 */
[----:B------:R-:W-:Y:S01]  /*0470*/  FADD R19, -R19, R15 ;  /* 0x0000000f13137221 */ /* 0x000fe20000000100 */
[C---:B------:R-:W-:Y:S02]  /*0480*/  FSEL R15, R13.reuse, 1, P3 ;  /* 0x3f8000000d0f7808 */ /* 0x040fe40001800000 */
[----:B------:R-:W-:Y:S01]  /*0490*/  @P3 FMUL R16, R16, 0.25 ;  /* 0x3e80000010103820 */ /* 0x000fe20000400000 */
[----:B------:R-:W-:Y:S01]  /*04a0*/  FADD R14, -R18, R14 ;  /* 0x0000000e120e7221 */ /* 0x000fe20000000100 */
[----:B------:R-:W-:-:S03]  /*04b0*/  FSEL R18, R13, 1, P5 ;  /* 0x3f8000000d127808 */ /* 0x000fc60002800000 */
[----:B------:R-:W-:Y:S01]  /*04c0*/  @!P4 FMUL R16, R16, 16777216 ;  /* 0x4b8000001010c820 */ /* 0x000fe20000400000 */
[----:B------:R-:W-:Y:S01]  /*04d0*/  @!P4 FMUL R15, R15, 16777216 ;  /* 0x4b8000000f0fc820 */ /* 0x000fe20000400000 */
[----:B-1----:R-:W-:Y:S01]  /*04e0*/  FSETP.GT.AND P4, PT, R20, 8.50705917302346158658e+37, PT ;  /* 0x7e8000001400780b */ /* 0x002fe20003f84000 */
[----:B------:R-:W-:Y:S01]  /*04f0*/  @P5 FMUL R21, R21, 0.25 ;  /* 0x3e80000015155820 */ /* 0x000fe20000400000 */
[----:B------:R-:W-:-:S03]  /*0500*/  @!P2 FMUL R18, R18, 16777216 ;  /* 0x4b8000001212a820 */ /* 0x000fc60000400000 */
[----:B------:R-:W-:Y:S01]  /*0510*/  @!P2 FMUL R21, R21, 16777216 ;  /* 0x4b8000001515a820 */ /* 0x000fe20000400000 */
[----:B------:R-:W-:Y:S01]  /*0520*/  FSETP.GEU.AND P2, PT, R20, 1.175494350822287508e-38, PT ;  /* 0x008000001400780b */ /* 0x000fe20003f4e000 */
[----:B------:R-:W1:Y:S01]  /*0530*/  MUFU.RCP R16, R16 ;  /* 0x0000001000107308 */ /* 0x000e620000001000 */
[----:B------:R-:W-:-:S05]  /*0540*/  FADD R22, R22, 9.9999997473787516356e-06 ;  /* 0x3727c5ac16167421 */ /* 0x000fca0000000000 */
[----:B------:R-:W-:Y:S02]  /*0550*/  @P4 FMUL R20, R20, 0.25 ;  /* 0x3e80000014144820 */ /* 0x000fe40000400000 */
[----:B------:R-:W3:Y:S04]  /*0560*/  MUFU.RCP R21, R21 ;  /* 0x0000001500157308 */ /* 0x000ee80000001000 */
[----:B------:R-:W-:-:S04]  /*0570*/  @!P2 FMUL R20, R20, 16777216 ;  /* 0x4b8000001414a820 */ /* 0x000fc80000400000 */
[----:B------:R-:W4:Y:S01]  /*0580*/  MUFU.SQRT R12, R22 ;  /* 0x00000016000c7308 */ /* 0x000f220000002000 */
[----:B-1----:R-:W-:-:S07]  /*0590*/  FMUL R15, R16, R15 ;  /* 0x0000000f100f7220 */ /* 0x002fce0000400000 */
[----:B0-----:R-:W0:Y:S01]  /*05a0*/  MUFU.RCP R28, R20 ;  /* 0x00000014001c7308 */ /* 0x001e220000001000 */
[----:B---3--:R-:W-:Y:S01]  /*05b0*/  FMUL R16, R21, R18 ;  /* 0x0000001215107220 */ /* 0x008fe20000400000 */
[----:B------:R-:W-:Y:S02]  /*05c0*/  FSEL R21, R13, 1, P4 ;  /* 0x3f8000000d157808 */ /* 0x000fe40002000000 */
[----:B----4-:R-:W-:-:S03]  /*05d0*/  FSETP.GT.AND P3, PT, R12, 8.50705917302346158658e+37, PT ;  /* 0x7e8000000c00780b */ /* 0x010fc60003f64000 */
[----:B------:R-:W-:Y:S01]  /*05e0*/  @!P2 FMUL R21, R21, 16777216 ;  /* 0x4b8000001515a820 */ /* 0x000fe20000400000 */
[----:B------:R-:W-:-:S03]  /*05f0*/  FSETP.GEU.AND P5, PT, R12, 1.175494350822287508e-38, PT ;  /* 0x008000000c00780b */ /* 0x000fc60003fae000 */
[----:B0-----:R-:W-:Y:S01]  /*0600*/  FMUL R28, R28, R21 ;  /* 0x000000151c1c7220 */ /* 0x001fe20000400000 */
[----:B------:R-:W-:-:S05]  /*0610*/  FSEL R18, R13, 1, P3 ;  /* 0x3f8000000d127808 */ /* 0x000fca0001800000 */
[----:B------:R-:W-:Y:S01]  /*0620*/  @P3 FMUL R12, R12, 0.25 ;  /* 0x3e8000000c0c3820 */ /* 0x000fe20000400000 */
[----:B------:R-:W-:-:S03]  /*0630*/  P2R R26, PR, RZ, 0x2 ;  /* 0x00000002ff1a7803 */ /* 0x000fc60000000000 */
[----:B------:R-:W-:Y:S01]  /*0640*/  @!P5 FMUL R12, R12, 16777216 ;  /* 0x4b8000000c0cd820 */ /* 0x000fe20000400000 */
[----:B------:R-:W-:Y:S01]  /*0650*/  @!P5 FMUL R18, R18, 16777216 ;  /* 0x4b8000001212d820 */ /* 0x000fe20000400000 */
[----:B------:R-:W-:Y:S01]  /*0660*/  FMUL R16, R16, R9 ;  /* 0x0000000910107220 */ /* 0x000fe20000400000 */
[----:B------:R-:W-:Y:S01]  /*0670*/  FMUL R15, R15, R8 ;  /* 0x000000080f0f7220 */ /* 0x000fe20000400000 */
[----:B------:R-:W-:Y:S01]  /*0680*/  CS2R R8, SRZ ;  /* 0x0000000000087805 */ /* 0x000fe2000001ff00 */
[----:B--2---:R-:W-:Y:S01]  /*0690*/  FADD R4, R4, 9.9999997473787516356e-06 ;  /* 0x3727c5ac04047421 */ /* 0x004fe20000000000 */
[----:B------:R-:W-:Y:S01]  /*06a0*/  FADD R5, R5, 9.9999997473787516356e-06 ;  /* 0x3727c5ac05057421 */ /* 0x000fe20000000000 */
[----:B------:R-:W-:-:S04]  /*06b0*/  FADD R6, R6, 9.9999997473787516356e-06 ;  /* 0x3727c5ac06067421 */ /* 0x000fc80000000000 */
[----:B------:R-:W0:Y:S01]  /*06c0*/  MUFU.SQRT R4, R4 ;  /* 0x0000000400047308 */ /* 0x000e220000002000 */
[----:B------:R-:W-:-:S07]  /*06d0*/  FADD R21, R7, 9.9999997473787516356e-06 ;  /* 0x3727c5ac07157421 */ /* 0x000fce0000000000 */
[----:B------:R-:W1:Y:S08]  /*06e0*/  MUFU.SQRT R22, R5 ;  /* 0x0000000500167308 */ /* 0x000e700000002000 */
[----:B------:R-:W2:Y:S01]  /*06f0*/  MUFU.SQRT R29, R6 ;  /* 0x00000006001d7308 */ /* 0x000ea20000002000 */
[----:B0-----:R-:W-:-:S07]  /*0700*/  FSETP.GT.AND P3, PT, R4, 8.50705917302346158658e+37, PT ;  /* 0x7e8000000400780b */ /* 0x001fce0003f64000 */
[----:B------:R-:W0:Y:S01]  /*0710*/  MUFU.SQRT R20, R21 ;  /* 0x0000001500147308 */ /* 0x000e220000002000 */
[----:B-1----:R-:W-:Y:S02]  /*0720*/  FSETP.GT.AND P4, PT, R22, 8.50705917302346158658e+37, PT ;  /* 0x7e8000001600780b */ /* 0x002fe40003f84000 */
[----:B--2---:R-:W-:Y:S02]  /*0730*/  FSETP.GT.AND P6, PT, R29, 8.50705917302346158658e+37, PT ;  /* 0x7e8000001d00780b */ /* 0x004fe40003fc4000 */
[C---:B------:R-:W-:Y:S01]  /*0740*/  FSETP.GEU.AND P2, PT, R4.reuse, 1.175494350822287508e-38, PT ;  /* 0x008000000400780b */ /* 0x040fe20003f4e000 */
[----:B------:R-:W-:Y:S01]  /*0750*/  @P3 FMUL R4, R4, 0.25 ;  /* 0x3e80000004043820 */ /* 0x000fe20000400000 */
[----:B------:R-:W-:Y:S02]  /*0760*/  FSEL R23, R13, 1, P3 ;  /* 0x3f8000000d177808 */ /* 0x000fe40001800000 */
[----:B------:R-:W-:Y:S02]  /*0770*/  FSETP.GEU.AND P3, PT, R22, 1.175494350822287508e-38, PT ;  /* 0x008000001600780b */ /* 0x000fe40003f6e000 */
[----:B0-----:R-:W-:-:S03]  /*0780*/  FSETP.GT.AND P1, PT, R20, 8.50705917302346158658e+37, PT ;  /* 0x7e8000001400780b */ /* 0x001fc60003f24000 */
[----:B------:R-:W-:Y:S01]  /*0790*/  @P4 FMUL R22, R22, 0.25 ;  /* 0x3e80000016164820 */ /* 0x000fe20000400000 */
[----:B------:R-:W-:Y:S02]  /*07a0*/  FSEL R5, R13, 1, P4 ;  /* 0x3f8000000d057808 */ /* 0x000fe40002000000 */
[C---:B------:R-:W-:Y:S01]  /*07b0*/  FSETP.GEU.AND P4, PT, R29.reuse, 1.175494350822287508e-38, PT ;  /* 0x008000001d00780b */ /* 0x040fe20003f8e000 */
[----:B------:R-:W-:Y:S01]  /*07c0*/  @P6 FMUL R29, R29, 0.25 ;  /* 0x3e8000001d1d6820 */ /* 0x000fe20000400000 */
[C---:B------:R-:W-:Y:S02]  /*07d0*/  FSEL R6, R13.reuse, 1, P6 ;  /* 0x3f8000000d067808 */ /* 0x040fe40003000000 */
[----:B------:R-:W-:Y:S02]  /*07e0*/  FSEL R7, R13, 1, P1 ;  /* 0x3f8000000d077808 */ /* 0x000fe40000800000 */
[----:B------:R-:W0:Y:S01]  /*07f0*/  MUFU.RCP R13, R12 ;  /* 0x0000000c000d7308 */ /* 0x000e220000001000 */
[C---:B------:R-:W-:Y:S01]  /*0800*/  FSETP.GEU.AND P6, PT, R20.reuse, 1.175494350822287508e-38, PT ;  /* 0x008000001400780b */ /* 0x040fe20003fce000 */
[----:B------:R-:W-:Y:S01]  /*0810*/  @P1 FMUL R20, R20, 0.25 ;  /* 0x3e80000014141820 */ /* 0x000fe20000400000 */
[----:B------:R-:W-:Y:S01]  /*0820*/  @!P3 FMUL R22, R22, 16777216 ;  /* 0x4b8000001616b820 */ /* 0x000fe20000400000 */
[----:B------:R-:W-:-:S10]  /*0830*/  @!P2 FMUL R4, R4, 16777216 ;  /* 0x4b8000000404a820 */ /* 0x000fd40000400000 */
[----:B------:R-:W-:Y:S01]  /*0840*/  @!P6 FMUL R20, R20, 16777216 ;  /* 0x4b8000001414e820 */ /* 0x000fe20000400000 */
[----:B0-----:R-:W-:-:S03]  /*0850*/  FMUL R13, R13, R18 ;  /* 0x000000120d0d7220 */ /* 0x001fc60000400000 */
[----:B------:R0:W1:Y:S01]  /*0860*/  MUFU.RCP R18, R20 ;  /* 0x0000001400127308 */ /* 0x0000620000001000 */
[----:B------:R-:W-:Y:S01]  /*0870*/  FMUL R21, R13, R10 ;  /* 0x0000000a0d157220 */ /* 0x000fe20000400000 */
[----:B------:R-:W-:Y:S01]  /*0880*/  @!P4 FMUL R29, R29, 16777216 ;  /* 0x4b8000001d1dc820 */ /* 0x000fe20000400000 */
[----:B------:R-:W2:Y:S01]  /*0890*/  LDC.64 R12, c[0x0][0x228] ;  /* 0x00008a00ff0c7b82 */ /* 0x000ea20000000a00 */
[----:B0-----:R-:W-:-:S07]  /*08a0*/  FMUL R20, R28, R11 ;  /* 0x0000000b1c147220 */ /* 0x001fce0000400000 */
[----:B------:R-:W0:Y:S01]  /*08b0*/  LDC.64 R10, c[0x0][0x230] ;  /* 0x00008c00ff0a7b82 */ /* 0x000e220000000a00 */
[----:B------:R-:W-:Y:S08]  /*08c0*/  MUFU.RCP R22, R22 ;  /* 0x0000001600167308 */ /* 0x000ff00000001000 */
[----:B------:R-:W3:Y:S08]  /*08d0*/  MUFU.RCP R29, R29 ;  /* 0x0000001d001d7308 */ /* 0x000ef00000001000 */
[----:B------:R-:W4:Y:S01]  /*08e0*/  MUFU.RCP R4, R4 ;  /* 0x0000000400047308 */ /* 0x000f220000001000 */
[----:B------:R-:W-:Y:S01]  /*08f0*/  ISETP.NE.AND P1, PT, R26, RZ, PT ;  /* 0x000000ff1a00720c */ /* 0x000fe20003f25270 */
[----:B------:R-:W-:Y:S01]  /*0900*/  @!P6 FMUL R7, R7, 16777216 ;  /* 0x4b8000000707e820 */ /* 0x000fe20000400000 */
[----:B------:R-:W-:Y:S01]  /*0910*/  @!P4 FMUL R6, R6, 16777216 ;  /* 0x4b8000000606c820 */ /* 0x000fe20000400000 */
[----:B------:R-:W-:Y:S01]  /*0920*/  @!P3 FMUL R5, R5, 16777216 ;  /* 0x4b8000000505b820 */ /* 0x000fe20000400000 */
[----:B------:R-:W-:Y:S01]  /*0930*/  @!P2 FMUL R23, R23, 16777216 ;  /* 0x4b8000001717a820 */ /* 0x000fe20000400000 */
[----:B-1----:R-:W-:Y:S01]  /*0940*/  FMUL R18, R18, R7 ;  /* 0x0000000712127220 */ /* 0x002fe20000400000 */
[----:B---3--:R-:W-:Y:S01]  /*0950*/  FMUL R29, R29, R6 ;  /* 0x000000061d1d7220 */ /* 0x008fe20000400000 */
[----:B------:R-:W-:Y:S01]  /*0960*/  FMUL R26, R22, R5 ;  /* 0x00000005161a7220 */ /* 0x000fe20000400000 */
[----:B0-----:R-:W-:Y:S01]  /*0970*/  IMAD.WIDE R32, R27, 0x4, R10 ;  /* 0x000000041b207825 */ /* 0x001fe200078e020a */
[----:B------:R-:W-:-:S03]  /*0980*/  CS2R R6, SRZ ;  /* 0x0000000000067805 */ /* 0x000fc6000001ff00 */
[----:B------:R-:W-:Y:S01]  /*0990*/  IMAD.WIDE R30, R25, 0x4, R10 ;  /* 0x00000004191e7825 */ /* 0x000fe200078e020a */
[----:B------:R-:W-:-:S03]  /*09a0*/  CS2R R10, SRZ ;  /* 0x00000000000a7805 */ /* 0x000fc6000001ff00 */
[----:B----4-:R-:W-:Y:S01]  /*09b0*/  FMUL R23, R4, R23 ;  /* 0x0000001704177220 */ /* 0x010fe20000400000 */
[----:B------:R-:W-:Y:S01]  /*09c0*/  CS2R R4, SRZ ;  /* 0x0000000000047805 */ /* 0x000fe2000001ff00 */
[--C-:B--2---:R-:W-:Y:S01]  /*09d0*/  IMAD.WIDE R34, R27, 0x4, R12.reuse ;  /* 0x000000041b227825 */ /* 0x104fe200078e020c */
[----:B------:R-:W2:Y:S04]  /*09e0*/  @!P1 LDG.E.EL.128 R8, desc[UR6][R32.64] ;  /* 0x0000000620089981 */ /* 0x000ea8000c2e1d00 */
[----:B------:R-:W2:Y:S01]  /*09f0*/  @!P1 LDG.E.EL.128 R4, desc[UR6][R34.64] ;  /* 0x0000000622049981 */ /* 0x000ea2000c2e1d00 */
[----:B------:R-:W-:Y:S01]  /*0a00*/  FMUL R22, R18, R19 ;  /* 0x0000001312167220 */ /* 0x000fe20000400000 */
[----:B------:R-:W-:Y:S01]  /*0a10*/  FMUL R29, R29, R14 ;  /* 0x0000000e1d1d7220 */ /* 0x000fe20000400000 */
[----:B------:R-:W-:Y:S01]  /*0a20*/  IMAD.WIDE R18, R25, 0x4, R12 ;  /* 0x0000000419127825 */ /* 0x000fe200078e020c */
[----:B------:R-:W-:-:S03]  /*0a30*/  CS2R R12, SRZ ;  /* 0x00000000000c7805 */ /* 0x000fc6000001ff00 */
[----:B------:R-:W-:Y:S01]  /*0a40*/  FMUL R26, R26, R17 ;  /* 0x000000111a1a7220 */ /* 0x000fe20000400000 */
[----:B------:R-:W0:Y:S01]  /*0a50*/  S2UR UR5, SR_CgaCtaId ;  /* 0x00000000000579c3 */ /* 0x000e220000008800 */
[----:B------:R-:W-:Y:S01]  /*0a60*/  FMUL R23, R23, R24 ;  /* 0x0000001817177220 */ /* 0x000fe20000400000 */
[----:B------:R-:W-:Y:S01]  /*0a70*/  UMOV UR4, 0x400 ;  /* 0x0000040000047882 */ /* 0x000fe20000000000 */
[----:B------:R-:W-:Y:S01]  /*0a80*/  ISETP.GE.AND P6, PT, R0, 0xc4, PT ;  /* 0x000000c40000780c */ /* 0x000fe20003fc6270 */
[----:B--2---:R-:W-:Y:S01]  /*0a90*/  FFMA R4, R15, R4, R8 ;  /* 0x000000040f047223 */ /* 0x004fe20000000008 */
[----:B------:R-:W-:Y:S01]  /*0aa0*/  CS2R R14, SRZ ;  /* 0x00000000000e7805 */ /* 0x000fe2000001ff00 */
[----:B------:R-:W-:Y:S01]  /*0ab0*/  FFMA R5, R16, R5, R9 ;  /* 0x0000000510057223 */ /* 0x000fe20000000009 */
[----:B------:R-:W-:-:S04]  /*0ac0*/  CS2R R16, SRZ ;  /* 0x0000000000107805 */ /* 0x000fc8000001ff00 */
[----:B------:R1:W2:Y:S02]  /*0ad0*/  @!P0 LDG.E.EL.128 R12, desc[UR6][R18.64] ;  /* 0x00000006120c8981 */ /* 0x0002a4000c2e1d00 */
[----:B-1----:R-:W-:-:S06]  /*0ae0*/  CS2R R18, SRZ ;  /* 0x0000000000127805 */ /* 0x002fcc000001ff00 */
[----:B------:R1:W2:Y:S01]  /*0af0*/  @!P0 LDG.E.EL.128 R16, desc[UR6][R30.64] ;  /* 0x000000061e108981 */ /* 0x0002a2000c2e1d00 */
[----:B------:R-:W-:Y:S01]  /*0b00*/  LOP3.LUT R8, R3, 0x7f, R2, 0xf8, !PT ;  /* 0x0000007f03087812 */ /* 0x000fe200078ef802 */
[----:B------:R-:W-:Y:S02]  /*0b10*/  FFMA R10, R21, R6, R10 ;  /* 0x00000006150a7223 */ /* 0x000fe4000000000a */
[----:B------:R-:W3:Y:S02]  /*0b20*/  S2R R6, SR_TID.X ;  /* 0x0000000000067919 */ /* 0x000ee40000002100 */
[----:B------:R-:W-:-:S05]  /*0b30*/  IMAD.HI R9, R8, 0x38e38e39, RZ ;  /* 0x38e38e3908097827 */ /* 0x000fca00078e02ff */
[----:B------:R-:W-:-:S04]  /*0b40*/  SHF.R.U32.HI R28, RZ, 0x1f, R9 ;  /* 0x0000001fff1c7819 */ /* 0x000fc80000011609 */
[----:B------:R-:W-:Y:S01]  /*0b50*/  LEA.HI.SX32 R9, R9, R28, 0x1a ;  /* 0x0000001c09097211 */ /* 0x000fe200078fd2ff */
[----:B------:R-:W-:Y:S01]  /*0b60*/  FFMA R11, R20, R7, R11 ;  /* 0x00000007140b7223 */ /* 0x000fe2000000000b */
[----:B------:R-:W-:-:S03]  /*0b70*/  LOP3.LUT R20, R2, 0x7f, RZ, 0xc0, !PT ;  /* 0x0000007f02147812 */ /* 0x000fc600078ec0ff */
[----:B------:R-:W-:-:S04]  /*0b80*/  IMAD R7, R9, -0x120, R8 ;  /* 0xfffffee009077824 */ /* 0x000fc800078e0208 */
[----:B------:R-:W-:Y:S01]  /*0b90*/  IMAD R2, R7, 0xc4, R0 ;  /* 0x000000c407027824 */ /* 0x000fe200078e0200 */
[----:B------:R-:W-:-:S03]  /*0ba0*/  LOP3.LUT R7, R3, 0x80, R20, 0xfe, !PT ;  /* 0x0000008003077812 */ /* 0x000fc600078efe14 */
[----:B------:R-:W-:Y:S02]  /*0bb0*/  IMAD R2, R9, 0x63880, R2 ;  /* 0x0006388009027824 */ /* 0x000fe400078e0202 */
[----:B------:R-:W-:Y:S01]  /*0bc0*/  IMAD.HI R9, R7, 0x38e38e39, RZ ;  /* 0x38e38e3907097827 */ /* 0x000fe200078e02ff */
[----:B------:R-:W-:-:S04]  /*0bd0*/  FSETP.GEU.AND P1, PT, R4, RZ, PT ;  /* 0x000000ff0400720b */ /* 0x000fc80003f2e000 */
[----:B------:R-:W-:Y:S02]  /*0be0*/  SHF.R.U32.HI R24, RZ, 0x1f, R9 ;  /* 0x0000001fff187819 */ /* 0x000fe40000011609 */
[----:B-1----:R-:W-:Y:S02]  /*0bf0*/  FSEL R30, R4, RZ, P1 ;  /* 0x000000ff041e7208 */ /* 0x002fe40000800000 */
[----:B------:R-:W-:Y:S02]  /*0c00*/  LEA.HI.SX32 R24, R9, R24, 0x1a ;  /* 0x0000001809187211 */ /* 0x000fe400078fd2ff */
[----:B---3--:R-:W-:Y:S02]  /*0c10*/  SHF.L.U32 R9, R6, 0x2, RZ ;  /* 0x0000000206097819 */ /* 0x008fe400000006ff */
[----:B------:R-:W-:Y:S01]  /*0c20*/  FSETP.GEU.AND P1, PT, R5, RZ, PT ;  /* 0x000000ff0500720b */ /* 0x000fe20003f2e000 */
[----:B0-----:R-:W-:Y:S01]  /*0c30*/  UPRMT UR4, UR5, 0x654, UR4 ;  /* 0x0000065405047896 */ /* 0x001fe20008000004 */
[----:B------:R-:W-:-:S02]  /*0c40*/  LOP3.LUT R21, R9, 0x1fc, RZ, 0xc0, !PT ;  /* 0x000001fc09157812 */ /* 0x000fc400078ec0ff */
[----:B------:R-:W-:Y:S02]  /*0c50*/  FSEL R32, R5, RZ, P1 ;  /* 0x000000ff05207208 */ /* 0x000fe40000800000 */
[----:B------:R-:W-:Y:S01]  /*0c60*/  FSETP.GEU.AND P1, PT, R10, RZ, PT ;  /* 0x000000ff0a00720b */ /* 0x000fe20003f2e000 */
[----:B------:R-:W-:Y:S01]  /*0c70*/  IMAD R9, R24, -0x120, R7 ;  /* 0xfffffee018097824 */ /* 0x000fe200078e0207 */
[----:B------:R-:W-:Y:S02]  /*0c80*/  ISETP.LT.AND P0, PT, R7, 0x480, !P6 ;  /* 0x000004800700780c */ /* 0x000fe40007701270 */
[----:B------:R-:W-:Y:S02]  /*0c90*/  LEA R7, R21, UR4, 0x3 ;  /* 0x0000000415077c11 */ /* 0x000fe4000f8e18ff */
[----:B------:R-:W-:Y:S02]  /*0ca0*/  FSEL R10, R10, RZ, P1 ;  /* 0x000000ff0a0a7208 */ /* 0x000fe40000800000 */
[C---:B------:R-:W-:Y:S01]  /*0cb0*/  FSETP.GEU.AND P1, PT, R11.reuse, RZ, PT ;  /* 0x000000ff0b00720b */ /* 0x040fe20003f2e000 */
[----:B------:R0:W-:Y:S04]  /*0cc0*/  STS [R7], R30 ;  /* 0x0000001e07007388 */ /* 0x0001e80000000800 */
[----:B------:R-:W-:Y:S01]  /*0cd0*/  STS [R7+0x8], R32 ;  /* 0x0000082007007388 */ /* 0x000fe20000000800 */
[----:B0-----:R-:W-:-:S03]  /*0ce0*/  FSEL R30, R11, RZ, P1 ;  /* 0x000000ff0b1e7208 */ /* 0x001fc60000800000 */
[----:B------:R0:W-:Y:S04]  /*0cf0*/  STS [R7+0x10], R10 ;  /* 0x0000100a07007388 */ /* 0x0001e80000000800 */
[----:B------:R1:W-:Y:S01]  /*0d00*/  STS [R7+0x18], R30 ;  /* 0x0000181e07007388 */ /* 0x0003e20000000800 */
[----:B------:R-:W-:Y:S01]  /*0d10*/  LOP3.LUT R5, R3, 0x100, R20, 0xfe, !PT ;  /* 0x0000010003057812 */ /* 0x000fe200078efe14 */
[----:B------:R-:W-:Y:S01]  /*0d20*/  IMAD R9, R9, 0xc4, R0 ;  /* 0x000000c409097824 */ /* 0x000fe200078e0200 */
[----:B------:R-:W-:-:S03]  /*0d30*/  LOP3.LUT R3, R3, 0x180, R20, 0xfe, !PT ;  /* 0x0000018003037812 */ /* 0x000fc600078efe14 */
[----:B------:R-:W-:Y:S02]  /*0d40*/  IMAD R4, R24, 0x63880, R9 ;  /* 0x0006388018047824 */ /* 0x000fe400078e0209 */
[----:B------:R-:W-:Y:S01]  /*0d50*/  IMAD.HI R24, R3, 0x38e38e39, RZ ;  /* 0x38e38e3903187827 */ /* 0x000fe200078e02ff */
[----:B------:R-:W-:Y:S02]  /*0d60*/  LOP3.LUT R6, R6, 0x7f, RZ, 0xc0, !PT ;  /* 0x0000007f06067812 */ /* 0x000fe400078ec0ff */
[----:B------:R-:W-:Y:S02]  /*0d70*/  LOP3.LUT R25, R20, 0x100, RZ, 0xfc, !PT ;  /* 0x0000010014197812 */ /* 0x000fe400078efcff */
[----:B------:R-:W-:Y:S02]  /*0d80*/  SHF.R.U32.HI R9, RZ, 0x1f, R24 ;  /* 0x0000001fff097819 */ /* 0x000fe40000011618 */
[----:B------:R-:W-:Y:S02]  /*0d90*/  LOP3.LUT R6, R6, 0x180, RZ, 0xfc, !PT ;  /* 0x0000018006067812 */ /* 0x000fe400078efcff */
[----:B------:R-:W-:-:S02]  /*0da0*/  LEA.HI.SX32 R24, R24, R9, 0x1a ;  /* 0x0000000918187211 */ /* 0x000fc400078fd2ff */
[----:B------:R-:W-:Y:S02]  /*0db0*/  LEA R25, R25, UR4, 0x3 ;  /* 0x0000000419197c11 */ /* 0x000fe4000f8e18ff */
[----:B------:R-:W-:Y:S01]  /*0dc0*/  LEA R9, R6, UR4, 0x3 ;  /* 0x0000000406097c11 */ /* 0x000fe2000f8e18ff */
[----:B------:R-:W-:-:S05]  /*0dd0*/  IMAD.HI R28, R5, 0x38e38e39, RZ ;  /* 0x38e38e39051c7827 */ /* 0x000fca00078e02ff */
[----:B------:R-:W-:-:S04]  /*0de0*/  SHF.R.U32.HI R11, RZ, 0x1f, R28 ;  /* 0x0000001fff0b7819 */ /* 0x000fc8000001161c */
[----:B------:R-:W-:Y:S02]  /*0df0*/  LEA.HI.SX32 R28, R28, R11, 0x1a ;  /* 0x0000000b1c1c7211 */ /* 0x000fe400078fd2ff */
[----:B0-----:R-:W0:Y:S08]  /*0e00*/  LDC.64 R10, c[0x0][0x238] ;  /* 0x00008e00ff0a7b82 */ /* 0x001e300000000a00 */
[----:B------:R-:W-:Y:S01]  /*0e10*/  BAR.SYNC.DEFER_BLOCKING 0x0 ;  /* 0x0000000000007b1d */ /* 0x000fe20000010000 */
[----:B--2---:R-:W-:Y:S01]  /*0e20*/  FFMA R12, R23, R12, R16 ;  /* 0x0000000c170c7223 */ /* 0x004fe20000000010 */
[----:B------:R-:W-:Y:S01]  /*0e30*/  FFMA R13, R26, R13, R17 ;  /* 0x0000000d1a0d7223 */ /* 0x000fe20000000011 */
[----:B------:R-:W-:Y:S01]  /*0e40*/  FFMA R14, R29, R14, R18 ;  /* 0x0000000e1d0e7223 */ /* 0x000fe20000000012 */
[----:B------:R-:W-:Y:S01]  /*0e50*/  FFMA R19, R22, R15, R19 ;  /* 0x0000000f16137223 */ /* 0x000fe20000000013 */
[----:B------:R-:W-:-:S02]  /*0e60*/  LOP3.LUT R15, R20, 0x80, RZ, 0xfc, !PT ;  /* 0x00000080140f7812 */ /* 0x000fc400078efcff */
[----:B------:R-:W-:Y:S02]  /*0e70*/  LEA R16, R20, UR4, 0x3 ;  /* 0x0000000414107c11 */ /* 0x000fe4000f8e18ff */
[----:B------:R-:W-:Y:S02]  /*0e80*/  LEA R15, R15, UR4, 0x3 ;  /* 0x000000040f0f7c11 */ /* 0x000fe4000f8e18ff */
[----:B------:R-:W-:Y:S01]  /*0e90*/  FSETP.GEU.AND P2, PT, R14, RZ, PT ;  /* 0x000000ff0e00720b */ /* 0x000fe20003f4e000 */
[----:B------:R-:W2:Y:S01]  /*0ea0*/  LDS R17, [R16] ;  /* 0x0000000010117984 */ /* 0x000ea20000000800 */
[----:B------:R-:W-:Y:S02]  /*0eb0*/  FSETP.GEU.AND P3, PT, R13, RZ, PT ;  /* 0x000000ff0d00720b */ /* 0x000fe40003f6e000 */
[----:B------:R-:W-:Y:S02]  /*0ec0*/  FSETP.GEU.AND P4, PT, R12, RZ, PT ;  /* 0x000000ff0c00720b */ /* 0x000fe40003f8e000 */
[----:B-1----:R-:W-:-:S02]  /*0ed0*/  FSEL R30, R14, RZ, P2 ;  /* 0x000000ff0e1e7208 */ /* 0x002fc40001000000 */
[----:B------:R-:W-:Y:S01]  /*0ee0*/  FSEL R26, R13, RZ, P3 ;  /* 0x000000ff0d1a7208 */ /* 0x000fe20001800000 */
[----:B------:R-:W1:Y:S01]  /*0ef0*/  LDS R14, [R15] ;  /* 0x000000000f0e7984 */ /* 0x000e620000000800 */
[----:B------:R-:W-:-:S03]  /*0f00*/  FSEL R6, R12, RZ, P4 ;  /* 0x000000ff0c067208 */ /* 0x000fc60002000000 */
[----:B------:R-:W3:Y:S04]  /*0f10*/  LDS R13, [R25] ;  /* 0x00000000190d7984 */ /* 0x000ee80000000800 */
[----:B------:R-:W4:Y:S01]  /*0f20*/  LDS R12, [R9] ;  /* 0x00000000090c7984 */ /* 0x000f220000000800 */
[----:B------:R-:W-:Y:S01]  /*0f30*/  BAR.SYNC.DEFER_BLOCKING 0x0 ;  /* 0x0000000000007b1d */ /* 0x000fe20000010000 */
[----:B------:R-:W-:-:S04]  /*0f40*/  FSETP.GEU.AND P1, PT, R19, RZ, PT ;  /* 0x000000ff1300720b */ /* 0x000fc80003f2e000 */
[----:B------:R-:W-:Y:S02]  /*0f50*/  FSEL R32, R19, RZ, P1 ;  /* 0x000000ff13207208 */ /* 0x000fe40000800000 */
[----:B------:R-:W-:Y:S01]  /*0f60*/  LOP3.LUT R18, R8, 0x300, RZ, 0xfc, !PT ;  /* 0x0000030008127812 */ /* 0x000fe200078efcff */
[----:B------:R5:W-:Y:S04]  /*0f70*/  STS [R7], R6 ;  /* 0x0000000607007388 */ /* 0x000be80000000800 */
[----:B------:R-:W-:Y:S04]  /*0f80*/  STS [R7+0x8], R26 ;  /* 0x0000081a07007388 */ /* 0x000fe80000000800 */
[----:B------:R-:W-:Y:S04]  /*0f90*/  STS [R7+0x10], R30 ;  /* 0x0000101e07007388 */ /* 0x000fe80000000800 */
[----:B------:R0:W-:Y:S01]  /*0fa0*/  STS [R7+0x18], R32 ;  /* 0x0000182007007388 */ /* 0x0001e20000000800 */
[----:B------:R-:W-:Y:S01]  /*0fb0*/  BAR.SYNC.DEFER_BLOCKING 0x0 ;  /* 0x0000000000007b1d */ /* 0x000fe20000010000 */
[----:B------:R-:W-:Y:S01]  /*0fc0*/  ISETP.LT.AND P1, PT, R5, 0x480, !P6 ;  /* 0x000004800500780c */ /* 0x000fe20007721270 */
[----:B------:R-:W-:-:S02]  /*0fd0*/  IMAD R5, R28, -0x120, R5 ;  /* 0xfffffee01c057824 */ /* 0x000fc400078e0205 */
[----:B------:R-:W-:Y:S01]  /*0fe0*/  IMAD.HI R23, R18, 0x38e38e39, RZ ;  /* 0x38e38e3912177827 */ /* 0x000fe200078e02ff */
[----:B------:R-:W-:-:S03]  /*0ff0*/  ISETP.LT.AND P2, PT, R8, 0x480, !P6 ;  /* 0x000004800800780c */ /* 0x000fc60007741270 */
[----:B------:R-:W-:Y:S01]  /*1000*/  IMAD R21, R5, 0xc4, R0 ;  /* 0x000000c405157824 */ /* 0x000fe200078e0200 */
[----:B-----5:R-:W-:Y:S02]  /*1010*/  SHF.R.U32.HI R6, RZ, 0x1f, R23 ;  /* 0x0000001fff067819 */ /* 0x020fe40000011617 */
[C---:B------:R-:W-:Y:S02]  /*1020*/  LOP3.LUT R19, R8.reuse, 0x280, RZ, 0xfc, !PT ;  /* 0x0000028008137812 */ /* 0x040fe400078efcff */
[----:B------:R-:W-:Y:S02]  /*1030*/  LOP3.LUT R20, R8, 0x200, RZ, 0xfc, !PT ;  /* 0x0000020008147812 */ /* 0x000fe400078efcff */
[----:B------:R-:W-:Y:S01]  /*1040*/  LEA.HI.SX32 R23, R23, R6, 0x1a ;  /* 0x0000000617177211 */ /* 0x000fe200078fd2ff */
[----:B0-----:R-:W-:Y:S01]  /*1050*/  IMAD.WIDE R6, R2, 0x4, R10 ;  /* 0x0000000402067825 */ /* 0x001fe200078e020a */
[----:B------:R-:W0:Y:S04]  /*1060*/  LDS R16, [R16] ;  /* 0x0000000010107984 */ /* 0x000e280000000800 */
[----:B------:R-:W5:Y:S04]  /*1070*/  LDS R15, [R15] ;  /* 0x000000000f0f7984 */ /* 0x000f680000000800 */
[----:B------:R1:W0:Y:S01]  /*1080*/  LDS R5, [R25] ;  /* 0x0000000019057984 */ /* 0x0002220000000800 */
[----:B------:R-:W-:-:S04]  /*1090*/  IMAD.HI R22, R19, 0x38e38e39, RZ ;  /* 0x38e38e3913167827 */ /* 0x000fc800078e02ff */
[----:B------:R-:W-:Y:S01]  /*10a0*/  IMAD.HI R26, R20, 0x38e38e39, RZ ;  /* 0x38e38e39141a7827 */ /* 0x000fe200078e02ff */
[----:B--2---:R2:W-:Y:S01]  /*10b0*/  @P2 STG.E desc[UR6][R6.64], R17 ;  /* 0x0000001106002986 */ /* 0x0045e2000c101906 */
[----:B------:R-:W-:Y:S02]  /*10c0*/  SHF.R.U32.HI R27, RZ, 0x1f, R22 ;  /* 0x0000001fff1b7819 */ /* 0x000fe40000011616 */
[----:B------:R-:W-:Y:S01]  /*10d0*/  ISETP.LT.AND P2, PT, R3, 0x480, !P6 ;  /* 0x000004800300780c */ /* 0x000fe20007741270 */
[----:B------:R-:W-:Y:S01]  /*10e0*/  IMAD R3, R24, -0x120, R3 ;  /* 0xfffffee018037824 */ /* 0x000fe200078e0203 */
[----:B------:R-:W-:Y:S02]  /*10f0*/  SHF.R.U32.HI R29, RZ, 0x1f, R26 ;  /* 0x0000001fff1d7819 */ /* 0x000fe4000001161a */
[----:B------:R-:W-:Y:S01]  /*1100*/  LEA.HI.SX32 R22, R22, R27, 0x1a ;  /* 0x0000001b16167211 */ /* 0x000fe200078fd2ff */
[----:B------:R-:W-:Y:S01]  /*1110*/  IMAD R31, R3, 0xc4, R0 ;  /* 0x000000c4031f7824 */ /* 0x000fe200078e0200 */
[----:B------:R-:W-:Y:S01]  /*1120*/  LEA.HI.SX32 R27, R26, R29, 0x1a ;  /* 0x0000001d1a1b7211 */ /* 0x000fe200078fd2ff */
[----:B------:R-:W-:Y:S01]  /*1130*/  IMAD R3, R23, -0x120, R18 ;  /* 0xfffffee017037824 */ /* 0x000fe200078e0212 */
[----:B------:R-:W-:Y:S01]  /*1140*/  ISETP.LT.AND P3, PT, R18, 0x480, !P6 ;  /* 0x000004801200780c */ /* 0x000fe20007761270 */
[----:B-1----:R-:W-:-:S02]  /*1150*/  IMAD R25, R22, -0x120, R19 ;  /* 0xfffffee016197824 */ /* 0x002fc400078e0213 */
[----:B------:R-:W-:Y:S02]  /*1160*/  IMAD R29, R27, -0x120, R20 ;  /* 0xfffffee01b1d7824 */ /* 0x000fe400078e0214 */
[----:B------:R-:W-:Y:S02]  /*1170*/  IMAD R18, R3, 0xc4, R0 ;  /* 0x000000c403127824 */ /* 0x000fe400078e0200 */
[----:B------:R-:W-:Y:S01]  /*1180*/  IMAD.WIDE R2, R4, 0x4, R10 ;  /* 0x0000000404027825 */ /* 0x000fe200078e020a */
[----:B------:R-:W-:Y:S02]  /*1190*/  LOP3.LUT R8, R8, 0x380, RZ, 0xfc, !PT ;  /* 0x0000038008087812 */ /* 0x000fe400078efcff */
[----:B------:R-:W-:Y:S01]  /*11a0*/  ISETP.LT.AND P5, PT, R20, 0x480, !P6 ;  /* 0x000004801400780c */ /* 0x000fe200077a1270 */
[--C-:B--2---:R-:W-:Y:S01]  /*11b0*/  IMAD R6, R29, 0xc4, R0.reuse ;  /* 0x000000c41d067824 */ /* 0x104fe200078e0200 */
[----:B------:R-:W-:Y:S01]  /*11c0*/  ISETP.LT.AND P4, PT, R19, 0x480, !P6 ;  /* 0x000004801300780c */ /* 0x000fe20007781270 */
[----:B------:R-:W-:Y:S01]  /*11d0*/  IMAD R25, R25, 0xc4, R0 ;  /* 0x000000c419197824 */ /* 0x000fe200078e0200 */
[----:B------:R1:W-:Y:S01]  /*11e0*/  @P0 STG.E desc[UR6][R2.64], R14 ;  /* 0x0000000e02000986 */ /* 0x0003e2000c101906 */
[----:B------:R-:W-:Y:S01]  /*11f0*/  IMAD R21, R28, 0x63880, R21 ;  /* 0x000638801c157824 */ /* 0x000fe200078e0215 */
[----:B------:R-:W-:Y:S01]  /*1200*/  ISETP.LT.AND P0, PT, R8, 0x480, !P6 ;  /* 0x000004800800780c */ /* 0x000fe20007701270 */
[----:B------:R-:W-:-:S02]  /*1210*/  IMAD R19, R24, 0x63880, R31 ;  /* 0x0006388018137824 */ /* 0x000fc400078e021f */
[----:B------:R-:W-:Y:S02]  /*1220*/  IMAD R27, R27, 0x63880, R6 ;  /* 0x000638801b1b7824 */ /* 0x000fe400078e0206 */
[----:B------:R-:W-:Y:S02]  /*1230*/  IMAD R25, R22, 0x63880, R25 ;  /* 0x0006388016197824 */ /* 0x000fe400078e0219 */
[----:B------:R-:W-:Y:S02]  /*1240*/  IMAD R17, R23, 0x63880, R18 ;  /* 0x0006388017117824 */ /* 0x000fe400078e0212 */
[----:B------:R-:W-:-:S04]  /*1250*/  IMAD.WIDE R6, R21, 0x4, R10 ;  /* 0x0000000415067825 */ /* 0x000fc800078e020a */
[--C-:B------:R-:W-:Y:S01]  /*1260*/  IMAD.WIDE R22, R19, 0x4, R10.reuse ;  /* 0x0000000413167825 */ /* 0x100fe200078e020a */
[----:B---3--:R1:W-:Y:S03]  /*1270*/  @P1 STG.E desc[UR6][R6.64], R13 ;  /* 0x0000000d06001986 */ /* 0x0083e6000c101906 */
[--C-:B------:R-:W-:Y:S01]  /*1280*/  IMAD.WIDE R20, R27, 0x4, R10.reuse ;  /* 0x000000041b147825 */ /* 0x100fe200078e020a */
[----:B----4-:R1:W-:Y:S03]  /*1290*/  @P2 STG.E desc[UR6][R22.64], R12 ;  /* 0x0000000c16002986 */ /* 0x0103e6000c101906 */
[--C-:B------:R-:W-:Y:S01]  /*12a0*/  IMAD.WIDE R18, R25, 0x4, R10.reuse ;  /* 0x0000000419127825 */ /* 0x100fe200078e020a */
[----:B0-----:R1:W-:Y:S03]  /*12b0*/  @P5 STG.E desc[UR6][R20.64], R16 ;  /* 0x0000001014005986 */ /* 0x0013e6000c101906 */
[----:B------:R-:W-:Y:S01]  /*12c0*/  IMAD.WIDE R24, R17, 0x4, R10 ;  /* 0x0000000411187825 */ /* 0x000fe200078e020a */
[----:B-----5:R1:W-:Y:S04]  /*12d0*/  @P4 STG.E desc[UR6][R18.64], R15 ;  /* 0x0000000f12004986 */ /* 0x0203e8000c101906 */
[----:B------:R1:W-:Y:S01]  /*12e0*/  @P3 STG.E desc[UR6][R24.64], R5 ;  /* 0x0000000518003986 */ /* 0x0003e2000c101906 */
[----:B------:R-:W-:Y:S05]  /*12f0*/  @!P0 EXIT ;  /* 0x000000000000894d */ /* 0x000fea0003800000 */
[----:B------:R-:W0:Y:S01]  /*1300*/  LDS R9, [R9] ;  /* 0x0000000009097984 */ /* 0x000e220000000800 */
[----:B-1----:R-:W-:-:S05]  /*1310*/  IMAD.HI R2, R8, 0x38e38e39, RZ ;  /* 0x38e38e3908027827 */ /* 0x002fca00078e02ff */
[----:B------:R-:W-:-:S04]  /*1320*/  SHF.R.U32.HI R3, RZ, 0x1f, R2 ;  /* 0x0000001fff037819 */ /* 0x000fc80000011602 */
[----:B------:R-:W-:-:S05]  /*1330*/  LEA.HI.SX32 R3, R2, R3, 0x1a ;  /* 0x0000000302037211 */ /* 0x000fca00078fd2ff */
[----:B------:R-:W-:-:S04]  /*1340*/  IMAD R5, R3, -0x120, R8 ;  /* 0xfffffee003057824 */ /* 0x000fc800078e0208 */
[----:B------:R-:W-:-:S04]  /*1350*/  IMAD R0, R5, 0xc4, R0 ;  /* 0x000000c405007824 */ /* 0x000fc800078e0200 */
[----:B------:R-:W-:-:S04]  /*1360*/  IMAD R3, R3, 0x63880, R0 ;  /* 0x0006388003037824 */ /* 0x000fc800078e0200 */
[----:B------:R-:W-:-:S05]  /*1370*/  IMAD.WIDE R10, R3, 0x4, R10 ;  /* 0x00000004030a7825 */ /* 0x000fca00078e020a */
[----:B0-----:R-:W-:Y:S01]  /*1380*/  STG.E desc[UR6][R10.64], R9 ;  /* 0x000000090a007986 */ /* 0x001fe2000c101906 */
[----:B------:R-:W-:Y:S05]  /*1390*/  EXIT ;  /* 0x000000000000794d */ /* 0x000fea0003800000 */
.L_x_0:
[----:B------:R-:W-:-:S00]  /*13a0*/  BRA `(.L_x_0) ;  /* 0xfffffffc00fc7947 */ /* 0x000fc0000383ffff */
[----:B------:R-:W-:-:S00]  /*13b0*/  NOP ;  /* 0x0000000000007918 */ /* 0x000fc00000000000 */
        /* <DEDUP_REMOVED lines=12> */
.L_x_1:


//--------------------- .nv.global.init           --------------------------
	.section	.nv.global.init,"aw",@progbits
.nv.global.init:
	.type		_$_str,@object
	.size		_$_str,(_$_str_$_2 - _$_str)
_$_str:
        /*0000*/ 	.byte	0x5f, 0x5f, 0x43, 0x55, 0x44, 0x41, 0x5f, 0x46, 0x54, 0x5a, 0x00
	.type		_$_str_$_2,@object
	.size		_$_str_$_2,(.L_1 - _$_str_$_2)
_$_str_$_2:
        /*000b*/ 	.byte	0x5f, 0x5f, 0x43, 0x55, 0x44, 0x41, 0x5f, 0x50, 0x52, 0x45, 0x43, 0x5f, 0x53, 0x51, 0x52, 0x54
        /*001b*/ 	.byte	0x00
.L_1:


//--------------------- .nv.shared.triton_poi_fused__native_batch_norm_legit_no_training_relu_46 --------------------------
	.section	.nv.shared.triton_poi_fused__native_batch_norm_legit_no_training_relu_46,"aw",@nobits
	.sectionflags	@""
	.align	16
	.zero		1024


//--------------------- .nv.constant0.triton_poi_fused__native_batch_norm_legit_no_training_relu_46 --------------------------
	.section	.nv.constant0.triton_poi_fused__native_batch_norm_legit_no_training_relu_46,"a",@progbits
	.sectionflags	@""
	.align	4
.nv.constant0.triton_poi_fused__native_batch_norm_legit_no_training_relu_46:
	.zero		584
